	.headerflags	@"EF_CUDA_TEXMODE_UNIFIED EF_CUDA_64BIT_ADDRESS EF_CUDA_ACCELERATORS EF_CUDA_SM90 EF_CUDA_VIRTUAL_SM(EF_CUDA_SM90)"
	.elftype	@"ET_EXEC"


//--------------------- .nv.info                  --------------------------
	.section	.nv.info,"",@"SHT_CUDA_INFO"
	.align	4


	//----- nvinfo : EIATTR_REGCOUNT
	.align		4
        /*0000*/ 	.byte	0x04, 0x2f
        /*0002*/ 	.short	(.L_1 - .L_0)
	.align		4
.L_0:
        /*0004*/ 	.word	index@(triton_poi_fused_convolution_24)
        /*0008*/ 	.word	0x00000020


	//----- nvinfo : EIATTR_MIN_STACK_SIZE
	.align		4
.L_1:
        /*000c*/ 	.byte	0x04, 0x12
        /*000e*/ 	.short	(.L_3 - .L_2)
	.align		4
.L_2:
        /*0010*/ 	.word	index@(triton_poi_fused_convolution_24)
        /*0014*/ 	.word	0x00000000


	//----- nvinfo : EIATTR_FRAME_SIZE
	.align		4
.L_3:
        /*0018*/ 	.byte	0x04, 0x11
        /*001a*/ 	.short	(.L_5 - .L_4)
	.align		4
.L_4:
        /*001c*/ 	.word	index@(triton_poi_fused_convolution_24)
        /*0020*/ 	.word	0x00000000


	//----- nvinfo : EIATTR_MIN_STACK_SIZE
	.align		4
.L_5:
        /*0024*/ 	.byte	0x04, 0x12
        /*0026*/ 	.short	(.L_7 - .L_6)
	.align		4
.L_6:
        /*0028*/ 	.word	index@(triton_poi_fused_convolution_24)
        /*002c*/ 	.word	0x00000000
.L_7:


//--------------------- .nv.info.triton_poi_fused_convolution_24 --------------------------
	.section	.nv.info.triton_poi_fused_convolution_24,"",@"SHT_CUDA_INFO"
	.sectionflags	@""
	.align	4


	//----- nvinfo : EIATTR_CUDA_API_VERSION
	.align		4
        /*0000*/ 	.byte	0x04, 0x37
        /*0002*/ 	.short	(.L_9 - .L_8)
.L_8:
        /*0004*/ 	.word	0x0000007c


	//----- nvinfo : EIATTR_KPARAM_INFO
	.align		4
.L_9:
        /*0008*/ 	.byte	0x04, 0x17
        /*000a*/ 	.short	(.L_11 - .L_10)
.L_10:
        /*000c*/ 	.word	0x00000000
        /*0010*/ 	.short	0x0004
        /*0012*/ 	.short	0x001c
        /*0014*/ 	.byte	0x00, 0xf0, 0x11, 0x00


	//----- nvinfo : EIATTR_KPARAM_INFO
	.align		4
.L_11:
        /*0018*/ 	.byte	0x04, 0x17
        /*001a*/ 	.short	(.L_13 - .L_12)
.L_12:
        /*001c*/ 	.word	0x00000000
        /*0020*/ 	.short	0x0003
        /*0022*/ 	.short	0x0018
        /*0024*/ 	.byte	0x00, 0xf0, 0x11, 0x00


	//----- nvinfo : EIATTR_KPARAM_INFO
	.align		4
.L_13:
        /*0028*/ 	.byte	0x04, 0x17
        /*002a*/ 	.short	(.L_15 - .L_14)
.L_14:
        /*002c*/ 	.word	0x00000000
        /*0030*/ 	.short	0x0002
        /*0032*/ 	.short	0x0010
        /*0034*/ 	.byte	0x00, 0xf4, 0x21, 0x00


	//----- nvinfo : EIATTR_KPARAM_INFO
	.align		4
.L_15:
        /*0038*/ 	.byte	0x04, 0x17
        /*003a*/ 	.short	(.L_17 - .L_16)
.L_16:
        /*003c*/ 	.word	0x00000000
        /*0040*/ 	.short	0x0001
        /*0042*/ 	.short	0x0008
        /*0044*/ 	.byte	0x00, 0xf4, 0x21, 0x00


	//----- nvinfo : EIATTR_KPARAM_INFO
	.align		4
.L_17:
        /*0048*/ 	.byte	0x04, 0x17
        /*004a*/ 	.short	(.L_19 - .L_18)
.L_18:
        /*004c*/ 	.word	0x00000000
        /*0050*/ 	.short	0x0000
        /*0052*/ 	.short	0x0000
        /*0054*/ 	.byte	0x00, 0xf4, 0x21, 0x00


	//----- nvinfo : EIATTR_SPARSE_MMA_MASK
	.align		4
.L_19:
        /*0058*/ 	.byte	0x03, 0x50
        /*005a*/ 	.short	0x0000


	//----- nvinfo : EIATTR_MAXREG_COUNT
	.align		4
        /*005c*/ 	.byte	0x03, 0x1b
        /*005e*/ 	.short	0x00ff


	//----- nvinfo : EIATTR_EXIT_INSTR_OFFSETS
	.align		4
        /*0060*/ 	.byte	0x04, 0x1c
        /*0062*/ 	.short	(.L_21 - .L_20)


	//   ....[0]....
.L_20:
        /*0064*/ 	.word	0x00000840


	//   ....[1]....
        /*0068*/ 	.word	0x00000860


	//----- nvinfo : EIATTR_REQNTID
	.align		4
.L_21:
        /*006c*/ 	.byte	0x04, 0x10
        /*006e*/ 	.short	(.L_23 - .L_22)
.L_22:
        /*0070*/ 	.word	0x00000100
        /*0074*/ 	.word	0x00000001
        /*0078*/ 	.word	0x00000001


	//----- nvinfo : EIATTR_CBANK_PARAM_SIZE
	.align		4
.L_23:
        /*007c*/ 	.byte	0x03, 0x19
        /*007e*/ 	.short	0x0020


	//----- nvinfo : EIATTR_PARAM_CBANK
	.align		4
        /*0080*/ 	.byte	0x04, 0x0a
        /*0082*/ 	.short	(.L_25 - .L_24)
	.align		4
.L_24:
        /*0084*/ 	.word	index@(.nv.constant0.triton_poi_fused_convolution_24)
        /*0088*/ 	.short	0x0210
        /*008a*/ 	.short	0x0020


	//----- nvinfo : EIATTR_SW_WAR
	.align		4
.L_25:
        /*008c*/ 	.byte	0x04, 0x36
        /*008e*/ 	.short	(.L_27 - .L_26)
.L_26:
        /*0090*/ 	.word	0x00000008
.L_27:


//--------------------- .nv.callgraph             --------------------------
	.section	.nv.callgraph,"",@"SHT_CUDA_CALLGRAPH"
	.align	4
	.sectionentsize	8
	.align		4
        /*0000*/ 	.word	0x00000000
	.align		4
        /*0004*/ 	.word	0xffffffff
	.align		4
        /*0008*/ 	.word	0x00000000
	.align		4
        /*000c*/ 	.word	0xfffffffe
	.align		4
        /*0010*/ 	.word	0x00000000
	.align		4
        /*0014*/ 	.word	0xfffffffd
	.align		4
        /*0018*/ 	.word	0x00000000
	.align		4
        /*001c*/ 	.word	0xfffffffc


//--------------------- .text.triton_poi_fused_convolution_24 --------------------------
	.section	.text.triton_poi_fused_convolution_24,"ax",@progbits
	.sectionflags	@"SHF_BARRIERS=1"
	.align	128
        .global         triton_poi_fused_convolution_24
        .type           triton_poi_fused_convolution_24,@function
        .size           triton_poi_fused_convolution_24,(.L_x_1 - triton_poi_fused_convolution_24)
        .other          triton_poi_fused_convolution_24,@"STO_CUDA_ENTRY STV_DEFAULT"
triton_poi_fused_convolution_24:
.text.triton_poi_fused_convolution_24:
[----:B------:R-:W0:Y:S01]  /*0000*/  LDC R1, c[0x0][0x28] ;  /* 0x00000a00ff017b82 */ /* 0x000e220000000800 */
[----:B------:R-:W1:Y:S07]  /*0010*/  S2R R20, SR_TID.X ;  /* 0x0000000000147919 */ /* 0x000e6e0000002100 */
[----:B------:R-:W2:Y:S01]  /*0020*/  S2UR UR5, SR_CgaCtaId ;  /* 0x00000000000579c3 */ /* 0x000ea20000008800 */
[----:B------:R-:W-:Y:S01]  /*0030*/  UMOV UR4, 0x400 ;  /* 0x0000040000047882 */ /* 0x000fe20000000000 */
[----:B------:R-:W-:Y:S01]  /*0040*/  CS2R R6, SRZ ;  /* 0x0000000000067805 */ /* 0x000fe2000001ff00 */
[----:B------:R-:W3:Y:S01]  /*0050*/  S2R R3, SR_CTAID.X ;  /* 0x0000000000037919 */ /* 0x000ee20000002500 */
[----:B------:R-:W-:Y:S01]  /*0060*/  ULDC.64 UR6, c[0x0][0x208] ;  /* 0x0000820000067ab9 */ /* 0x000fe20000000a00 */
[----:B------:R-:W-:Y:S01]  /*0070*/  CS2R R10, SRZ ;  /* 0x00000000000a7805 */ /* 0x000fe2000001ff00 */
[----:B------:R-:W4:Y:S02]  /*0080*/  S2R R2, SR_CTAID.Y ;  /* 0x0000000000027919 */ /* 0x000f240000002600 */
[----:B------:R-:W5:Y:S01]  /*0090*/  LDC.64 R22, c[0x0][0x210] ;  /* 0x00008400ff167b82 */ /* 0x000f620000000a00 */
[----:B--2---:R-:W-:Y:S01]  /*00a0*/  UPRMT UR4, UR5, 0x654, UR4 ;  /* 0x0000065405047896 */ /* 0x004fe20008000004 */
[----:B-1----:R-:W-:Y:S01]  /*00b0*/  SHF.R.U32.HI R13, RZ, 0x2, R20 ;  /* 0x00000002ff0d7819 */ /* 0x002fe20000011614 */
[----:B------:R-:W-:-:S02]  /*00c0*/  IMAD.SHL.U32 R0, R20, 0x4, RZ ;  /* 0x0000000414007824 */ /* 0x000fc400078e00ff */
[----:B------:R-:W-:Y:S01]  /*00d0*/  IMAD.SHL.U32 R9, R20, 0x400, RZ ;  /* 0x0000040014097824 */ /* 0x000fe200078e00ff */
[----:B------:R-:W-:Y:S01]  /*00e0*/  SGXT.U32 R13, R13, 0x6 ;  /* 0x000000060d0d781a */ /* 0x000fe20000000000 */
[----:B---3--:R-:W-:-:S03]  /*00f0*/  IMAD.SHL.U32 R3, R3, 0x10, RZ ;  /* 0x0000001003037824 */ /* 0x008fc600078e00ff */
[----:B----4-:R-:W-:Y:S02]  /*0100*/  PRMT R27, R13, 0x6540, R2 ;  /* 0x000065400d1b7816 */ /* 0x010fe40000000002 */
[----:B------:R-:W-:Y:S02]  /*0110*/  LOP3.LUT R4, R3, 0xc, R0, 0xf8, !PT ;  /* 0x0000000c03047812 */ /* 0x000fe400078ef800 */
[----:B------:R-:W-:Y:S02]  /*0120*/  LOP3.LUT R12, R9, 0xc00, RZ, 0xc0, !PT ;  /* 0x00000c00090c7812 */ /* 0x000fe400078ec0ff */
[----:B------:R-:W-:Y:S02]  /*0130*/  CS2R R8, SRZ ;  /* 0x0000000000087805 */ /* 0x000fe4000001ff00 */
[----:B------:R-:W-:Y:S01]  /*0140*/  ISETP.GE.AND P0, PT, R4, 0x10, PT ;  /* 0x000000100400780c */ /* 0x000fe20003f06270 */
[----:B------:R-:W-:Y:S01]  /*0150*/  IMAD R27, R27, 0x10, R4 ;  /* 0x000000101b1b7824 */ /* 0x000fe200078e0204 */
[----:B------:R-:W-:-:S02]  /*0160*/  LOP3.LUT R28, R12, R13, RZ, 0xfc, !PT ;  /* 0x0000000d0c1c7212 */ /* 0x000fc400078efcff */
[----:B------:R-:W-:Y:S02]  /*0170*/  CS2R R4, SRZ ;  /* 0x0000000000047805 */ /* 0x000fe4000001ff00 */
[C---:B------:R-:W-:Y:S01]  /*0180*/  LEA.HI R21, R12.reuse, UR4, RZ, 0x1c ;  /* 0x000000040c157c11 */ /* 0x040fe2000f8fe0ff */
[C---:B------:R-:W-:Y:S01]  /*0190*/  VIADD R19, R27.reuse, 0x400 ;  /* 0x000004001b137836 */ /* 0x040fe20000000000 */
[C---:B------:R-:W-:Y:S01]  /*01a0*/  LOP3.LUT R13, R12.reuse, 0x100, RZ, 0xfc, !PT ;  /* 0x000001000c0d7812 */ /* 0x040fe200078efcff */
[--C-:B-----5:R-:W-:Y:S01]  /*01b0*/  IMAD.WIDE R16, R27, 0x4, R22.reuse ;  /* 0x000000041b107825 */ /* 0x120fe200078e0216 */
[C---:B------:R-:W-:Y:S02]  /*01c0*/  LOP3.LUT R14, R12.reuse, 0x200, RZ, 0xfc, !PT ;  /* 0x000002000c0e7812 */ /* 0x040fe400078efcff */
[----:B------:R-:W-:Y:S01]  /*01d0*/  LOP3.LUT R12, R12, 0x300, RZ, 0xfc, !PT ;  /* 0x000003000c0c7812 */ /* 0x000fe200078efcff */
[----:B------:R-:W-:Y:S01]  /*01e0*/  IMAD.WIDE R18, R19, 0x4, R22 ;  /* 0x0000000413127825 */ /* 0x000fe200078e0216 */
[----:B------:R-:W-:Y:S01]  /*01f0*/  LEA.HI R13, R13, UR4, RZ, 0x1c ;  /* 0x000000040d0d7c11 */ /* 0x000fe2000f8fe0ff */
[----:B------:R1:W2:Y:S01]  /*0200*/  @!P0 LDG.E.EL.128 R4, desc[UR6][R16.64] ;  /* 0x0000000610048981 */ /* 0x0002a2000c2e1d00 */
[----:B------:R-:W-:Y:S01]  /*0210*/  LEA.HI R25, R14, UR4, RZ, 0x1c ;  /* 0x000000040e197c11 */ /* 0x000fe2000f8fe0ff */
[----:B------:R-:W-:Y:S01]  /*0220*/  VIADD R29, R27, 0x800 ;  /* 0x000008001b1d7836 */ /* 0x000fe20000000000 */
[----:B------:R-:W-:Y:S01]  /*0230*/  LEA.HI R15, R12, UR4, RZ, 0x1c ;  /* 0x000000040c0f7c11 */ /* 0x000fe2000f8fe0ff */
[C---:B------:R-:W-:Y:S01]  /*0240*/  IMAD R21, R28.reuse, 0x4, R21 ;  /* 0x000000041c157824 */ /* 0x040fe200078e0215 */
[----:B------:R3:W4:Y:S01]  /*0250*/  @!P0 LDG.E.EL.128 R8, desc[UR6][R18.64] ;  /* 0x0000000612088981 */ /* 0x000722000c2e1d00 */
[----:B------:R-:W-:-:S02]  /*0260*/  IMAD R24, R28, 0x4, R13 ;  /* 0x000000041c187824 */ /* 0x000fc400078e020d */
[C---:B------:R-:W-:Y:S01]  /*0270*/  IMAD R25, R28.reuse, 0x4, R25 ;  /* 0x000000041c197824 */ /* 0x040fe200078e0219 */
[----:B------:R-:W-:Y:S01]  /*0280*/  CS2R R12, SRZ ;  /* 0x00000000000c7805 */ /* 0x000fe2000001ff00 */
[----:B------:R-:W-:Y:S01]  /*0290*/  IMAD R28, R28, 0x4, R15 ;  /* 0x000000041c1c7824 */ /* 0x000fe200078e020f */
[----:B------:R-:W-:Y:S01]  /*02a0*/  CS2R R14, SRZ ;  /* 0x00000000000e7805 */ /* 0x000fe2000001ff00 */
[----:B-1----:R-:W-:Y:S02]  /*02b0*/  VIADD R17, R27, 0xc00 ;  /* 0x00000c001b117836 */ /* 0x002fe40000000000 */
[----:B------:R-:W-:Y:S01]  /*02c0*/  IMAD.WIDE R26, R29, 0x4, R22 ;  /* 0x000000041d1a7825 */ /* 0x000fe200078e0216 */
[----:B---3--:R-:W-:-:S03]  /*02d0*/  CS2R R18, SRZ ;  /* 0x0000000000127805 */ /* 0x008fc6000001ff00 */
[----:B------:R-:W-:Y:S01]  /*02e0*/  IMAD.WIDE R22, R17, 0x4, R22 ;  /* 0x0000000411167825 */ /* 0x000fe200078e0216 */
[----:B------:R-:W-:Y:S01]  /*02f0*/  CS2R R16, SRZ ;  /* 0x0000000000107805 */ /* 0x000fe2000001ff00 */
[----:B------:R1:W3:Y:S05]  /*0300*/  @!P0 LDG.E.EL.128 R12, desc[UR6][R26.64] ;  /* 0x000000061a0c8981 */ /* 0x0002ea000c2e1d00 */
[----:B------:R5:W3:Y:S01]  /*0310*/  @!P0 LDG.E.EL.128 R16, desc[UR6][R22.64] ;  /* 0x0000000616108981 */ /* 0x000ae2000c2e1d00 */
[----:B------:R-:W5:Y:S01]  /*0320*/  S2R R29, SR_TID.X ;  /* 0x00000000001d7919 */ /* 0x000f620000002100 */
[----:B------:R-:W-:Y:S01]  /*0330*/  SHF.R.U32.HI R20, RZ, 0x6, R20 ;  /* 0x00000006ff147819 */ /* 0x000fe20000011614 */
[----:B-1----:R-:W1:Y:S01]  /*0340*/  LDC.64 R26, c[0x0][0x220] ;  /* 0x00008800ff1a7b82 */ /* 0x002e620000000a00 */
[----:B0----5:R-:W-:-:S04]  /*0350*/  SHF.R.U32.HI R29, RZ, 0x2, R29 ;  /* 0x00000002ff1d7819 */ /* 0x021fc8000001161d */
[----:B------:R-:W-:-:S05]  /*0360*/  LOP3.LUT R22, R29, 0x30, RZ, 0xc0, !PT ;  /* 0x000000301d167812 */ /* 0x000fca00078ec0ff */
[----:B------:R-:W-:Y:S01]  /*0370*/  VIADD R23, R22, UR4 ;  /* 0x0000000416177c36 */ /* 0x000fe20008000000 */
[----:B--2---:R-:W-:Y:S04]  /*0380*/  STS [R21], R4 ;  /* 0x0000000415007388 */ /* 0x004fe80000000800 */
[----:B------:R0:W-:Y:S04]  /*0390*/  STS [R24+0x400], R5 ;  /* 0x0004000518007388 */ /* 0x0001e80000000800 */
[----:B------:R2:W-:Y:S04]  /*03a0*/  STS [R25+0x800], R6 ;  /* 0x0008000619007388 */ /* 0x0005e80000000800 */
[----:B------:R5:W-:Y:S01]  /*03b0*/  STS [R28+0xc00], R7 ;  /* 0x000c00071c007388 */ /* 0x000be20000000800 */
[----:B0-----:R-:W0:Y:S03]  /*03c0*/  LDC.64 R4, c[0x0][0x218] ;  /* 0x00008600ff047b82 */ /* 0x001e260000000a00 */
[----:B----4-:R-:W-:Y:S04]  /*03d0*/  STS [R21+0x100], R8 ;  /* 0x0001000815007388 */ /* 0x010fe80000000800 */
[----:B------:R4:W-:Y:S04]  /*03e0*/  STS [R24+0x500], R9 ;  /* 0x0005000918007388 */ /* 0x0009e80000000800 */
[----:B------:R-:W-:Y:S04]  /*03f0*/  STS [R25+0x900], R10 ;  /* 0x0009000a19007388 */ /* 0x000fe80000000800 */
[----:B------:R-:W-:Y:S04]  /*0400*/  STS [R28+0xd00], R11 ;  /* 0x000d000b1c007388 */ /* 0x000fe80000000800 */
[----:B---3--:R-:W-:Y:S04]  /*0410*/  STS [R21+0x200], R12 ;  /* 0x0002000c15007388 */ /* 0x008fe80000000800 */
[----:B------:R-:W-:Y:S04]  /*0420*/  STS [R24+0x600], R13 ;  /* 0x0006000d18007388 */ /* 0x000fe80000000800 */
[----:B------:R3:W-:Y:S04]  /*0430*/  STS [R25+0xa00], R14 ;  /* 0x000a000e19007388 */ /* 0x0007e80000000800 */
[----:B------:R-:W-:Y:S04]  /*0440*/  STS [R28+0xe00], R15 ;  /* 0x000e000f1c007388 */ /* 0x000fe80000000800 */
[----:B------:R-:W-:Y:S04]  /*0450*/  STS [R21+0x300], R16 ;  /* 0x0003001015007388 */ /* 0x000fe80000000800 */
[----:B------:R0:W-:Y:S04]  /*0460*/  STS [R24+0x700], R17 ;  /* 0x0007001118007388 */ /* 0x0001e80000000800 */
[----:B------:R-:W-:Y:S04]  /*0470*/  STS [R25+0xb00], R18 ;  /* 0x000b001219007388 */ /* 0x000fe80000000800 */
[----:B------:R0:W-:Y:S01]  /*0480*/  STS [R28+0xf00], R19 ;  /* 0x000f00131c007388 */ /* 0x0001e20000000800 */
[----:B--2---:R-:W-:-:S02]  /*0490*/  LOP3.LUT R6, R0, 0x3fc, RZ, 0xc0, !PT ;  /* 0x000003fc00067812 */ /* 0x004fc400078ec0ff */
[----:B-----5:R-:W-:Y:S02]  /*04a0*/  LOP3.LUT R7, R0, 0xfc, RZ, 0xc0, !PT ;  /* 0x000000fc00077812 */ /* 0x020fe400078ec0ff */
[C---:B----4-:R-:W-:Y:S02]  /*04b0*/  LOP3.LUT R9, R6.reuse, 0x400, RZ, 0xfc, !PT ;  /* 0x0000040006097812 */ /* 0x050fe400078efcff */
[--C-:B------:R-:W-:Y:S02]  /*04c0*/  PRMT R0, R7, 0x6540, R2.reuse ;  /* 0x0000654007007816 */ /* 0x100fe40000000002 */
[----:B------:R-:W-:Y:S02]  /*04d0*/  SHF.R.U32.HI R7, RZ, 0x4, R9 ;  /* 0x00000004ff077819 */ /* 0x000fe40000011609 */
[----:B---3--:R-:W-:Y:S02]  /*04e0*/  SHF.R.S32.HI R14, RZ, 0x17, R2 ;  /* 0x00000017ff0e7819 */ /* 0x008fe40000011402 */
[----:B------:R-:W-:-:S02]  /*04f0*/  LOP3.LUT R12, R6, 0x800, RZ, 0xfc, !PT ;  /* 0x00000800060c7812 */ /* 0x000fc400078efcff */
[C---:B------:R-:W-:Y:S02]  /*0500*/  LOP3.LUT R13, R6.reuse, 0xc00, RZ, 0xfc, !PT ;  /* 0x00000c00060d7812 */ /* 0x040fe400078efcff */
[----:B------:R-:W-:Y:S01]  /*0510*/  LOP3.LUT R2, R7, 0x70, RZ, 0xc0, !PT ;  /* 0x0000007007027812 */ /* 0x000fe200078ec0ff */
[----:B------:R-:W-:Y:S01]  /*0520*/  IMAD R8, R6, 0x4, R23 ;  /* 0x0000000406087824 */ /* 0x000fe200078e0217 */
[----:B------:R-:W-:Y:S01]  /*0530*/  BAR.SYNC.DEFER_BLOCKING 0x0 ;  /* 0x0000000000007b1d */ /* 0x000fe20000010000 */
[----:B------:R-:W-:Y:S02]  /*0540*/  SGXT R7, R14, 0x1 ;  /* 0x000000010e07781a */ /* 0x000fe40000000200 */
[----:B------:R-:W-:Y:S02]  /*0550*/  SHF.R.U32.HI R12, RZ, 0x4, R12 ;  /* 0x00000004ff0c7819 */ /* 0x000fe4000001160c */
[----:B------:R-:W-:Y:S01]  /*0560*/  SHF.R.U32.HI R14, RZ, 0x4, R13 ;  /* 0x00000004ff0e7819 */ /* 0x000fe2000001160d */
[----:B------:R-:W-:Y:S01]  /*0570*/  VIADD R13, R2, UR4 ;  /* 0x00000004020d7c36 */ /* 0x000fe20008000000 */
[----:B------:R-:W-:-:S02]  /*0580*/  LOP3.LUT R12, R12, 0xb0, RZ, 0xc0, !PT ;  /* 0x000000b00c0c7812 */ /* 0x000fc400078ec0ff */
[----:B------:R-:W-:Y:S01]  /*0590*/  LOP3.LUT R14, R14, 0xf0, RZ, 0xc0, !PT ;  /* 0x000000f00e0e7812 */ /* 0x000fe200078ec0ff */
[----:B------:R-:W-:Y:S01]  /*05a0*/  IMAD R13, R6, 0x4, R13 ;  /* 0x00000004060d7824 */ /* 0x000fe200078e020d */
[----:B------:R-:W-:Y:S01]  /*05b0*/  LEA.HI R7, R7, R0, RZ, 0xa ;  /* 0x0000000007077211 */ /* 0x000fe200078f50ff */
[----:B0-----:R-:W-:Y:S02]  /*05c0*/  VIADD R17, R12, UR4 ;  /* 0x000000040c117c36 */ /* 0x001fe40008000000 */
[----:B------:R-:W-:Y:S01]  /*05d0*/  VIADD R19, R14, UR4 ;  /* 0x000000040e137c36 */ /* 0x000fe20008000000 */
[----:B------:R-:W-:Y:S01]  /*05e0*/  SGXT.U32 R2, R20, 0x2 ;  /* 0x000000021402781a */ /* 0x000fe20000000000 */
[C---:B------:R-:W-:Y:S01]  /*05f0*/  IMAD R20, R6.reuse, 0x4, R17 ;  /* 0x0000000406147824 */ /* 0x040fe200078e0211 */
[----:B------:R-:W0:Y:S01]  /*0600*/  LDS.128 R8, [R8] ;  /* 0x0000000008087984 */ /* 0x000e220000000c00 */
[----:B------:R-:W-:Y:S02]  /*0610*/  IMAD.SHL.U32 R16, R7, 0x10, RZ ;  /* 0x0000001007107824 */ /* 0x000fe400078e00ff */
[----:B------:R-:W-:Y:S01]  /*0620*/  IMAD R19, R6, 0x4, R19 ;  /* 0x0000000406137824 */ /* 0x000fe200078e0213 */
[----:B------:R-:W2:Y:S01]  /*0630*/  LDS.128 R12, [R13+0x1000] ;  /* 0x001000000d0c7984 */ /* 0x000ea20000000c00 */
[----:B------:R-:W-:-:S02]  /*0640*/  LOP3.LUT R2, R3, R2, RZ, 0xfc, !PT ;  /* 0x0000000203027212 */ /* 0x000fc400078efcff */
[----:B------:R-:W-:Y:S01]  /*0650*/  LOP3.LUT R3, R16, 0xffffc000, RZ, 0xc0, !PT ;  /* 0xffffc00010037812 */ /* 0x000fe200078ec0ff */
[----:B------:R-:W3:Y:S04]  /*0660*/  LDS.128 R20, [R20+0x2000] ;  /* 0x0020000014147984 */ /* 0x000ee80000000c00 */
[----:B------:R-:W4:Y:S01]  /*0670*/  LDS.128 R16, [R19+0x3000] ;  /* 0x0030000013107984 */ /* 0x000f220000000c00 */
[----:B------:R-:W-:Y:S02]  /*0680*/  LOP3.LUT R25, R7, 0xfffffc00, RZ, 0xc0, !PT ;  /* 0xfffffc0007197812 */ /* 0x000fe400078ec0ff */
[----:B------:R-:W-:Y:S02]  /*0690*/  ISETP.GE.AND P0, PT, R2, 0x10, PT ;  /* 0x000000100200780c */ /* 0x000fe40003f06270 */
[----:B------:R-:W-:-:S02]  /*06a0*/  IADD3 R25, R3, R0, -R25 ;  /* 0x0000000003197210 */ /* 0x000fc40007ffe819 */
[----:B------:R-:W-:-:S03]  /*06b0*/  LOP3.LUT R24, R2, 0x4, RZ, 0xfc, !PT ;  /* 0x0000000402187812 */ /* 0x000fc600078efcff */
[----:B------:R-:W-:Y:S01]  /*06c0*/  IMAD R0, R2, 0x400, R25 ;  /* 0x0000040002007824 */ /* 0x000fe200078e0219 */
[----:B------:R-:W-:Y:S02]  /*06d0*/  ISETP.GE.AND P1, PT, R24, 0x10, PT ;  /* 0x000000101800780c */ /* 0x000fe40003f26270 */
[----:B------:R-:W-:Y:S01]  /*06e0*/  LOP3.LUT R28, R2, 0x8, RZ, 0xfc, !PT ;  /* 0x00000008021c7812 */ /* 0x000fe200078efcff */
[----:B------:R-:W-:Y:S01]  /*06f0*/  IMAD.WIDE R6, R0, 0x4, R4 ;  /* 0x0000000400067825 */ /* 0x000fe200078e0204 */
[----:B------:R-:W-:-:S03]  /*0700*/  LOP3.LUT R2, R2, 0xc, RZ, 0xfc, !PT ;  /* 0x0000000c02027812 */ /* 0x000fc600078efcff */
[--C-:B------:R-:W-:Y:S01]  /*0710*/  IMAD R3, R24, 0x400, R25.reuse ;  /* 0x0000040018037824 */ /* 0x100fe200078e0219 */
[----:B------:R-:W-:Y:S02]  /*0720*/  ISETP.GE.AND P2, PT, R28, 0x10, PT ;  /* 0x000000101c00780c */ /* 0x000fe40003f46270 */
[----:B------:R-:W-:Y:S01]  /*0730*/  ISETP.GE.AND P3, PT, R2, 0x10, PT ;  /* 0x000000100200780c */ /* 0x000fe20003f66270 */
[----:B0-----:R0:W-:Y:S02]  /*0740*/  @!P0 STG.E.128 desc[UR6][R6.64], R8 ;  /* 0x0000000806008986 */ /* 0x0011e4000c101d06 */
[----:B0-----:R-:W-:Y:S02]  /*0750*/  IMAD R7, R28, 0x400, R25 ;  /* 0x000004001c077824 */ /* 0x001fe400078e0219 */
[----:B------:R-:W-:-:S04]  /*0760*/  IMAD.WIDE R28, R3, 0x4, R4 ;  /* 0x00000004031c7825 */ /* 0x000fc800078e0204 */
[----:B------:R-:W-:Y:S01]  /*0770*/  IMAD R25, R2, 0x400, R25 ;  /* 0x0000040002197824 */ /* 0x000fe200078e0219 */
[----:B--2---:R0:W-:Y:S01]  /*0780*/  @!P1 STG.E.128 desc[UR6][R28.64], R12 ;  /* 0x0000000c1c009986 */ /* 0x0041e2000c101d06 */
[----:B-1----:R-:W-:-:S04]  /*0790*/  IMAD.WIDE R2, R3, 0x4, R26 ;  /* 0x0000000403027825 */ /* 0x002fc800078e021a */
[----:B0-----:R-:W-:-:S04]  /*07a0*/  IMAD.WIDE R28, R7, 0x4, R4 ;  /* 0x00000004071c7825 */ /* 0x001fc800078e0204 */
[----:B------:R-:W-:Y:S01]  /*07b0*/  IMAD.WIDE R4, R25, 0x4, R4 ;  /* 0x0000000419047825 */ /* 0x000fe200078e0204 */
[----:B---3--:R-:W-:Y:S04]  /*07c0*/  @!P2 STG.E.128 desc[UR6][R28.64], R20 ;  /* 0x000000141c00a986 */ /* 0x008fe8000c101d06 */
[----:B----4-:R0:W-:Y:S01]  /*07d0*/  @!P3 STG.E.128 desc[UR6][R4.64], R16 ;  /* 0x000000100400b986 */ /* 0x0101e2000c101d06 */
[----:B------:R-:W-:-:S04]  /*07e0*/  IMAD.WIDE R6, R7, 0x4, R26 ;  /* 0x0000000407067825 */ /* 0x000fc800078e021a */
[----:B0-----:R-:W-:-:S05]  /*07f0*/  IMAD.WIDE R4, R0, 0x4, R26 ;  /* 0x0000000400047825 */ /* 0x001fca00078e021a */
[----:B------:R0:W-:Y:S04]  /*0800*/  @!P0 STG.E.128 desc[UR6][R4.64], R8 ;  /* 0x0000000804008986 */ /* 0x0001e8000c101d06 */
[----:B------:R0:W-:Y:S01]  /*0810*/  @!P1 STG.E.128 desc[UR6][R2.64], R12 ;  /* 0x0000000c02009986 */ /* 0x0001e2000c101d06 */
[----:B------:R-:W-:-:S03]  /*0820*/  IMAD.WIDE R26, R25, 0x4, R26 ;  /* 0x00000004191a7825 */ /* 0x000fc600078e021a */
[----:B------:R0:W-:Y:S02]  /*0830*/  @!P2 STG.E.128 desc[UR6][R6.64], R20 ;  /* 0x000000140600a986 */ /* 0x0001e4000c101d06 */
[----:B0-----:R-:W-:Y:S05]  /*0840*/  @P3 EXIT ;  /* 0x000000000000394d */ /* 0x001fea0003800000 */
[----:B------:R-:W-:Y:S01]  /*0850*/  STG.E.128 desc[UR6][R26.64], R16 ;  /* 0x000000101a007986 */ /* 0x000fe2000c101d06 */
[----:B------:R-:W-:Y:S05]  /*0860*/  EXIT ;  /* 0x000000000000794d */ /* 0x000fea0003800000 */
.L_x_0:
[----:B------:R-:W-:-:S00]  /*0870*/  BRA `(.L_x_0) ;  /* 0xfffffffc00fc7947 */ /* 0x000fc0000383ffff */
[----:B------:R-:W-:-:S00]  /*0880*/  NOP ;  /* 0x0000000000007918 */ /* 0x000fc00000000000 */
[----:B------:R-:W-:-:S00]  /*0890*/  NOP ;  /* 0x0000000000007918 */ /* 0x000fc00000000000 */
[----:B------:R-:W-:-:S00]  /*08a0*/  NOP ;  /* 0x0000000000007918 */ /* 0x000fc00000000000 */
[----:B------:R-:W-:-:S00]  /*08b0*/  NOP ;  /* 0x0000000000007918 */ /* 0x000fc00000000000 */
[----:B------:R-:W-:-:S00]  /*08c0*/  NOP ;  /* 0x0000000000007918 */ /* 0x000fc00000000000 */
[----:B------:R-:W-:-:S00]  /*08d0*/  NOP ;  /* 0x0000000000007918 */ /* 0x000fc00000000000 */
[----:B------:R-:W-:-:S00]  /*08e0*/  NOP ;  /* 0x0000000000007918 */ /* 0x000fc00000000000 */
[----:B------:R-:W-:-:S00]  /*08f0*/  NOP ;  /* 0x0000000000007918 */ /* 0x000fc00000000000 */
.L_x_1:


//--------------------- .nv.shared.triton_poi_fused_convolution_24 --------------------------
	.section	.nv.shared.triton_poi_fused_convolution_24,"aw",@nobits
	.sectionflags	@""
	.align	16
	.zero		1024


//--------------------- .nv.constant0.triton_poi_fused_convolution_24 --------------------------
	.section	.nv.constant0.triton_poi_fused_convolution_24,"a",@progbits
	.sectionflags	@""
	.align	4
.nv.constant0.triton_poi_fused_convolution_24:
	.zero		560
